//
// Generated by NVIDIA NVVM Compiler
//
// Compiler Build ID: CL-36424714
// Cuda compilation tools, release 13.0, V13.0.88
// Based on NVVM 20.0.0
//

.version 9.0
.target sm_100
.address_size 64

	// .globl	_Z22calculate_min_distanceP5PointP8Centroidi
.func  (.param .b64 func_retval0) __internal_accurate_pow
(
	.param .b64 __internal_accurate_pow_param_0
)
;

.visible .entry _Z22calculate_min_distanceP5PointP8Centroidi(
	.param .u64 .ptr .align 1 _Z22calculate_min_distanceP5PointP8Centroidi_param_0,
	.param .u64 .ptr .align 1 _Z22calculate_min_distanceP5PointP8Centroidi_param_1,
	.param .u32 _Z22calculate_min_distanceP5PointP8Centroidi_param_2
)
{
	.reg .pred 	%p<29>;
	.reg .b32 	%r<40>;
	.reg .b64 	%rd<9>;
	.reg .b64 	%fd<42>;

	ld.param.u64 	%rd3, [_Z22calculate_min_distanceP5PointP8Centroidi_param_0];
	ld.param.u64 	%rd4, [_Z22calculate_min_distanceP5PointP8Centroidi_param_1];
	ld.param.u32 	%r6, [_Z22calculate_min_distanceP5PointP8Centroidi_param_2];
	mov.u32 	%r7, %tid.x;
	mov.u32 	%r8, %ctaid.x;
	shl.b32 	%r9, %r8, 9;
	add.s32 	%r1, %r9, %r7;
	setp.gt.s32 	%p1, %r1, 1980;
	@%p1 bra 	$L__BB0_17;
	cvta.to.global.u64 	%rd5, %rd3;
	cvta.to.global.u64 	%rd6, %rd4;
	mul.wide.s32 	%rd7, %r1, 32;
	add.s64 	%rd1, %rd5, %rd7;
	ld.global.f64 	%fd19, [%rd1];
	mul.wide.s32 	%rd8, %r6, 24;
	add.s64 	%rd2, %rd6, %rd8;
	ld.global.f64 	%fd20, [%rd2];
	sub.f64 	%fd1, %fd19, %fd20;
	{
	.reg .b32 %temp; 
	mov.b64 	{%temp, %r2}, %fd1;
	}
	mov.f64 	%fd21, 0d4000000000000000;
	{
	.reg .b32 %temp; 
	mov.b64 	{%temp, %r10}, %fd21;
	}
	and.b32  	%r4, %r10, 2146435072;
	setp.eq.s32 	%p2, %r4, 1062207488;
	abs.f64 	%fd2, %fd1;
	{ // callseq 0, 0
	.param .b64 param0;
	st.param.f64 	[param0], %fd2;
	.param .b64 retval0;
	call.uni (retval0), 
	__internal_accurate_pow, 
	(
	param0
	);
	ld.param.f64 	%fd22, [retval0];
	} // callseq 0
	setp.lt.s32 	%p3, %r2, 0;
	neg.f64 	%fd24, %fd22;
	selp.f64 	%fd25, %fd24, %fd22, %p2;
	selp.f64 	%fd39, %fd25, %fd22, %p3;
	setp.neu.f64 	%p4, %fd1, 0d0000000000000000;
	@%p4 bra 	$L__BB0_3;
	setp.eq.s32 	%p5, %r4, 1062207488;
	selp.b32 	%r11, %r2, 0, %p5;
	setp.lt.s32 	%p6, %r10, 0;
	or.b32  	%r12, %r11, 2146435072;
	selp.b32 	%r13, %r12, %r11, %p6;
	mov.b32 	%r14, 0;
	mov.b64 	%fd39, {%r14, %r13};
$L__BB0_3:
	add.f64 	%fd26, %fd1, 0d4000000000000000;
	{
	.reg .b32 %temp; 
	mov.b64 	{%temp, %r15}, %fd26;
	}
	and.b32  	%r16, %r15, 2146435072;
	setp.ne.s32 	%p7, %r16, 2146435072;
	@%p7 bra 	$L__BB0_8;
	setp.num.f64 	%p8, %fd1, %fd1;
	@%p8 bra 	$L__BB0_6;
	mov.f64 	%fd27, 0d4000000000000000;
	add.rn.f64 	%fd39, %fd1, %fd27;
	bra.uni 	$L__BB0_8;
$L__BB0_6:
	setp.neu.f64 	%p9, %fd2, 0d7FF0000000000000;
	@%p9 bra 	$L__BB0_8;
	setp.lt.s32 	%p10, %r2, 0;
	setp.eq.s32 	%p11, %r4, 1062207488;
	setp.lt.s32 	%p12, %r10, 0;
	selp.b32 	%r18, 0, 2146435072, %p12;
	and.b32  	%r19, %r10, 2147483647;
	setp.ne.s32 	%p13, %r19, 1071644672;
	or.b32  	%r20, %r18, -2147483648;
	selp.b32 	%r21, %r20, %r18, %p13;
	selp.b32 	%r22, %r21, %r18, %p11;
	selp.b32 	%r23, %r22, %r18, %p10;
	mov.b32 	%r24, 0;
	mov.b64 	%fd39, {%r24, %r23};
$L__BB0_8:
	setp.eq.s32 	%p14, %r4, 1062207488;
	setp.eq.f64 	%p15, %fd1, 0d3FF0000000000000;
	selp.f64 	%fd9, 0d3FF0000000000000, %fd39, %p15;
	ld.global.f64 	%fd28, [%rd1+8];
	ld.global.f64 	%fd29, [%rd2+8];
	sub.f64 	%fd10, %fd28, %fd29;
	{
	.reg .b32 %temp; 
	mov.b64 	{%temp, %r5}, %fd10;
	}
	abs.f64 	%fd11, %fd10;
	{ // callseq 1, 0
	.param .b64 param0;
	st.param.f64 	[param0], %fd11;
	.param .b64 retval0;
	call.uni (retval0), 
	__internal_accurate_pow, 
	(
	param0
	);
	ld.param.f64 	%fd30, [retval0];
	} // callseq 1
	setp.lt.s32 	%p16, %r5, 0;
	neg.f64 	%fd32, %fd30;
	selp.f64 	%fd33, %fd32, %fd30, %p14;
	selp.f64 	%fd41, %fd33, %fd30, %p16;
	setp.neu.f64 	%p17, %fd10, 0d0000000000000000;
	@%p17 bra 	$L__BB0_10;
	setp.eq.s32 	%p18, %r4, 1062207488;
	selp.b32 	%r26, %r5, 0, %p18;
	setp.lt.s32 	%p19, %r10, 0;
	or.b32  	%r27, %r26, 2146435072;
	selp.b32 	%r28, %r27, %r26, %p19;
	mov.b32 	%r29, 0;
	mov.b64 	%fd41, {%r29, %r28};
$L__BB0_10:
	add.f64 	%fd34, %fd10, 0d4000000000000000;
	{
	.reg .b32 %temp; 
	mov.b64 	{%temp, %r30}, %fd34;
	}
	and.b32  	%r31, %r30, 2146435072;
	setp.ne.s32 	%p20, %r31, 2146435072;
	@%p20 bra 	$L__BB0_15;
	setp.num.f64 	%p21, %fd10, %fd10;
	@%p21 bra 	$L__BB0_13;
	mov.f64 	%fd35, 0d4000000000000000;
	add.rn.f64 	%fd41, %fd10, %fd35;
	bra.uni 	$L__BB0_15;
$L__BB0_13:
	setp.neu.f64 	%p22, %fd11, 0d7FF0000000000000;
	@%p22 bra 	$L__BB0_15;
	setp.lt.s32 	%p23, %r5, 0;
	setp.eq.s32 	%p24, %r4, 1062207488;
	setp.lt.s32 	%p25, %r10, 0;
	selp.b32 	%r33, 0, 2146435072, %p25;
	and.b32  	%r34, %r10, 2147483647;
	setp.ne.s32 	%p26, %r34, 1071644672;
	or.b32  	%r35, %r33, -2147483648;
	selp.b32 	%r36, %r35, %r33, %p26;
	selp.b32 	%r37, %r36, %r33, %p24;
	selp.b32 	%r38, %r37, %r33, %p23;
	mov.b32 	%r39, 0;
	mov.b64 	%fd41, {%r39, %r38};
$L__BB0_15:
	setp.eq.f64 	%p27, %fd10, 0d3FF0000000000000;
	selp.f64 	%fd36, 0d3FF0000000000000, %fd41, %p27;
	add.f64 	%fd18, %fd9, %fd36;
	ld.global.f64 	%fd37, [%rd1+16];
	setp.geu.f64 	%p28, %fd18, %fd37;
	@%p28 bra 	$L__BB0_17;
	st.global.f64 	[%rd1+16], %fd18;
	st.global.u32 	[%rd1+24], %r6;
$L__BB0_17:
	ret;

}
	// .globl	_Z20compute_cluster_sumsP5PointP8CentroidPdS3_
.visible .entry _Z20compute_cluster_sumsP5PointP8CentroidPdS3_(
	.param .u64 .ptr .align 1 _Z20compute_cluster_sumsP5PointP8CentroidPdS3__param_0,
	.param .u64 .ptr .align 1 _Z20compute_cluster_sumsP5PointP8CentroidPdS3__param_1,
	.param .u64 .ptr .align 1 _Z20compute_cluster_sumsP5PointP8CentroidPdS3__param_2,
	.param .u64 .ptr .align 1 _Z20compute_cluster_sumsP5PointP8CentroidPdS3__param_3
)
{
	.reg .pred 	%p<2>;
	.reg .b32 	%r<7>;
	.reg .b64 	%rd<17>;
	.reg .b64 	%fd<5>;

	ld.param.u64 	%rd1, [_Z20compute_cluster_sumsP5PointP8CentroidPdS3__param_0];
	ld.param.u64 	%rd2, [_Z20compute_cluster_sumsP5PointP8CentroidPdS3__param_1];
	ld.param.u64 	%rd3, [_Z20compute_cluster_sumsP5PointP8CentroidPdS3__param_2];
	ld.param.u64 	%rd4, [_Z20compute_cluster_sumsP5PointP8CentroidPdS3__param_3];
	mov.u32 	%r2, %tid.x;
	mov.u32 	%r3, %ctaid.x;
	shl.b32 	%r4, %r3, 9;
	add.s32 	%r1, %r4, %r2;
	setp.gt.s32 	%p1, %r1, 1980;
	@%p1 bra 	$L__BB1_2;
	cvta.to.global.u64 	%rd5, %rd1;
	cvta.to.global.u64 	%rd6, %rd2;
	cvta.to.global.u64 	%rd7, %rd3;
	cvta.to.global.u64 	%rd8, %rd4;
	mul.wide.s32 	%rd9, %r1, 32;
	add.s64 	%rd10, %rd5, %rd9;
	ld.global.u32 	%r5, [%rd10+24];
	mul.wide.s32 	%rd11, %r5, 24;
	add.s64 	%rd12, %rd6, %rd11;
	atom.global.add.u32 	%r6, [%rd12+20], 1;
	mul.wide.s32 	%rd13, %r5, 8;
	add.s64 	%rd14, %rd7, %rd13;
	ld.global.f64 	%fd1, [%rd10];
	atom.global.add.f64 	%fd2, [%rd14], %fd1;
	add.s64 	%rd15, %rd8, %rd13;
	ld.global.f64 	%fd3, [%rd10+8];
	atom.global.add.f64 	%fd4, [%rd15], %fd3;
	mov.b64 	%rd16, 9218868437227405311;
	st.global.u64 	[%rd10+16], %rd16;
$L__BB1_2:
	ret;

}
.func  (.param .b64 func_retval0) __internal_accurate_pow(
	.param .b64 __internal_accurate_pow_param_0
)
{
	.reg .pred 	%p<8>;
	.reg .b32 	%r<49>;
	.reg .b32 	%f<3>;
	.reg .b64 	%fd<109>;

	ld.param.f64 	%fd10, [__internal_accurate_pow_param_0];
	{
	.reg .b32 %temp; 
	mov.b64 	{%temp, %r46}, %fd10;
	}
	{
	.reg .b32 %temp; 
	mov.b64 	{%r45, %temp}, %fd10;
	}
	shr.u32 	%r47, %r46, 20;
	setp.gt.u32 	%p1, %r46, 1048575;
	@%p1 bra 	$L__BB2_2;
	mul.f64 	%fd11, %fd10, 0d4350000000000000;
	{
	.reg .b32 %temp; 
	mov.b64 	{%temp, %r46}, %fd11;
	}
	{
	.reg .b32 %temp; 
	mov.b64 	{%r45, %temp}, %fd11;
	}
	shr.u32 	%r16, %r46, 20;
	add.s32 	%r47, %r16, -54;
$L__BB2_2:
	add.s32 	%r48, %r47, -1023;
	and.b32  	%r17, %r46, -2146435073;
	or.b32  	%r18, %r17, 1072693248;
	mov.b64 	%fd107, {%r45, %r18};
	setp.lt.u32 	%p2, %r18, 1073127583;
	@%p2 bra 	$L__BB2_4;
	{
	.reg .b32 %temp; 
	mov.b64 	{%r19, %temp}, %fd107;
	}
	{
	.reg .b32 %temp; 
	mov.b64 	{%temp, %r20}, %fd107;
	}
	add.s32 	%r21, %r20, -1048576;
	mov.b64 	%fd107, {%r19, %r21};
	add.s32 	%r48, %r47, -1022;
$L__BB2_4:
	add.f64 	%fd12, %fd107, 0dBFF0000000000000;
	add.f64 	%fd13, %fd107, 0d3FF0000000000000;
	rcp.approx.ftz.f64 	%fd14, %fd13;
	neg.f64 	%fd15, %fd13;
	fma.rn.f64 	%fd16, %fd15, %fd14, 0d3FF0000000000000;
	fma.rn.f64 	%fd17, %fd16, %fd16, %fd16;
	fma.rn.f64 	%fd18, %fd17, %fd14, %fd14;
	mul.f64 	%fd19, %fd12, %fd18;
	fma.rn.f64 	%fd20, %fd12, %fd18, %fd19;
	mul.f64 	%fd21, %fd20, %fd20;
	fma.rn.f64 	%fd22, %fd21, 0d3EB0F5FF7D2CAFE2, 0d3ED0F5D241AD3B5A;
	fma.rn.f64 	%fd23, %fd22, %fd21, 0d3EF3B20A75488A3F;
	fma.rn.f64 	%fd24, %fd23, %fd21, 0d3F1745CDE4FAECD5;
	fma.rn.f64 	%fd25, %fd24, %fd21, 0d3F3C71C7258A578B;
	fma.rn.f64 	%fd26, %fd25, %fd21, 0d3F6249249242B910;
	fma.rn.f64 	%fd27, %fd26, %fd21, 0d3F89999999999DFB;
	sub.f64 	%fd28, %fd12, %fd20;
	add.f64 	%fd29, %fd28, %fd28;
	neg.f64 	%fd30, %fd20;
	fma.rn.f64 	%fd31, %fd30, %fd12, %fd29;
	mul.f64 	%fd32, %fd18, %fd31;
	fma.rn.f64 	%fd33, %fd21, %fd27, 0d3FB5555555555555;
	mov.f64 	%fd34, 0d3FB5555555555555;
	sub.f64 	%fd35, %fd34, %fd33;
	fma.rn.f64 	%fd36, %fd21, %fd27, %fd35;
	add.f64 	%fd37, %fd36, 0dBC46A4CB00B9E7B0;
	add.f64 	%fd38, %fd33, %fd37;
	sub.f64 	%fd39, %fd33, %fd38;
	add.f64 	%fd40, %fd37, %fd39;
	mul.rn.f64 	%fd41, %fd20, %fd20;
	neg.f64 	%fd42, %fd41;
	fma.rn.f64 	%fd43, %fd20, %fd20, %fd42;
	{
	.reg .b32 %temp; 
	mov.b64 	{%r22, %temp}, %fd32;
	}
	{
	.reg .b32 %temp; 
	mov.b64 	{%temp, %r23}, %fd32;
	}
	add.s32 	%r24, %r23, 1048576;
	mov.b64 	%fd44, {%r22, %r24};
	fma.rn.f64 	%fd45, %fd20, %fd44, %fd43;
	mul.rn.f64 	%fd46, %fd41, %fd20;
	neg.f64 	%fd47, %fd46;
	fma.rn.f64 	%fd48, %fd41, %fd20, %fd47;
	fma.rn.f64 	%fd49, %fd41, %fd32, %fd48;
	fma.rn.f64 	%fd50, %fd45, %fd20, %fd49;
	mul.rn.f64 	%fd51, %fd38, %fd46;
	neg.f64 	%fd52, %fd51;
	fma.rn.f64 	%fd53, %fd38, %fd46, %fd52;
	fma.rn.f64 	%fd54, %fd38, %fd50, %fd53;
	fma.rn.f64 	%fd55, %fd40, %fd46, %fd54;
	add.f64 	%fd56, %fd51, %fd55;
	sub.f64 	%fd57, %fd51, %fd56;
	add.f64 	%fd58, %fd55, %fd57;
	add.f64 	%fd59, %fd20, %fd56;
	sub.f64 	%fd60, %fd20, %fd59;
	add.f64 	%fd61, %fd56, %fd60;
	add.f64 	%fd62, %fd58, %fd61;
	add.f64 	%fd63, %fd32, %fd62;
	add.f64 	%fd64, %fd59, %fd63;
	sub.f64 	%fd65, %fd59, %fd64;
	add.f64 	%fd66, %fd63, %fd65;
	xor.b32  	%r25, %r48, -2147483648;
	mov.b32 	%r26, 1127219200;
	mov.b64 	%fd67, {%r25, %r26};
	mov.b32 	%r27, -2147483648;
	mov.b64 	%fd68, {%r27, %r26};
	sub.f64 	%fd69, %fd67, %fd68;
	fma.rn.f64 	%fd70, %fd69, 0d3FE62E42FEFA39EF, %fd64;
	fma.rn.f64 	%fd71, %fd69, 0dBFE62E42FEFA39EF, %fd70;
	sub.f64 	%fd72, %fd71, %fd64;
	sub.f64 	%fd73, %fd66, %fd72;
	fma.rn.f64 	%fd74, %fd69, 0d3C7ABC9E3B39803F, %fd73;
	add.f64 	%fd75, %fd70, %fd74;
	sub.f64 	%fd76, %fd70, %fd75;
	add.f64 	%fd77, %fd74, %fd76;
	mov.f64 	%fd78, 0d4000000000000000;
	{
	.reg .b32 %temp; 
	mov.b64 	{%temp, %r28}, %fd78;
	}
	{
	.reg .b32 %temp; 
	mov.b64 	{%r29, %temp}, %fd78;
	}
	shl.b32 	%r30, %r28, 1;
	setp.gt.u32 	%p3, %r30, -33554433;
	and.b32  	%r31, %r28, -15728641;
	selp.b32 	%r32, %r31, %r28, %p3;
	mov.b64 	%fd79, {%r29, %r32};
	mul.rn.f64 	%fd80, %fd75, %fd79;
	neg.f64 	%fd81, %fd80;
	fma.rn.f64 	%fd82, %fd75, %fd79, %fd81;
	fma.rn.f64 	%fd83, %fd77, %fd79, %fd82;
	add.f64 	%fd4, %fd80, %fd83;
	sub.f64 	%fd84, %fd80, %fd4;
	add.f64 	%fd5, %fd83, %fd84;
	fma.rn.f64 	%fd85, %fd4, 0d3FF71547652B82FE, 0d4338000000000000;
	{
	.reg .b32 %temp; 
	mov.b64 	{%r13, %temp}, %fd85;
	}
	mov.f64 	%fd86, 0dC338000000000000;
	add.rn.f64 	%fd87, %fd85, %fd86;
	fma.rn.f64 	%fd88, %fd87, 0dBFE62E42FEFA39EF, %fd4;
	fma.rn.f64 	%fd89, %fd87, 0dBC7ABC9E3B39803F, %fd88;
	fma.rn.f64 	%fd90, %fd89, 0d3E5ADE1569CE2BDF, 0d3E928AF3FCA213EA;
	fma.rn.f64 	%fd91, %fd90, %fd89, 0d3EC71DEE62401315;
	fma.rn.f64 	%fd92, %fd91, %fd89, 0d3EFA01997C89EB71;
	fma.rn.f64 	%fd93, %fd92, %fd89, 0d3F2A01A014761F65;
	fma.rn.f64 	%fd94, %fd93, %fd89, 0d3F56C16C1852B7AF;
	fma.rn.f64 	%fd95, %fd94, %fd89, 0d3F81111111122322;
	fma.rn.f64 	%fd96, %fd95, %fd89, 0d3FA55555555502A1;
	fma.rn.f64 	%fd97, %fd96, %fd89, 0d3FC5555555555511;
	fma.rn.f64 	%fd98, %fd97, %fd89, 0d3FE000000000000B;
	fma.rn.f64 	%fd99, %fd98, %fd89, 0d3FF0000000000000;
	fma.rn.f64 	%fd100, %fd99, %fd89, 0d3FF0000000000000;
	{
	.reg .b32 %temp; 
	mov.b64 	{%r14, %temp}, %fd100;
	}
	{
	.reg .b32 %temp; 
	mov.b64 	{%temp, %r15}, %fd100;
	}
	shl.b32 	%r33, %r13, 20;
	add.s32 	%r34, %r33, %r15;
	mov.b64 	%fd108, {%r14, %r34};
	{
	.reg .b32 %temp; 
	mov.b64 	{%temp, %r35}, %fd4;
	}
	mov.b32 	%f2, %r35;
	abs.f32 	%f1, %f2;
	setp.lt.f32 	%p4, %f1, 0f4086232B;
	@%p4 bra 	$L__BB2_7;
	setp.lt.f64 	%p5, %fd4, 0d0000000000000000;
	add.f64 	%fd101, %fd4, 0d7FF0000000000000;
	selp.f64 	%fd108, 0d0000000000000000, %fd101, %p5;
	setp.geu.f32 	%p6, %f1, 0f40874800;
	@%p6 bra 	$L__BB2_7;
	shr.u32 	%r36, %r13, 31;
	add.s32 	%r37, %r13, %r36;
	shr.s32 	%r38, %r37, 1;
	shl.b32 	%r39, %r38, 20;
	add.s32 	%r40, %r15, %r39;
	mov.b64 	%fd102, {%r14, %r40};
	sub.s32 	%r41, %r13, %r38;
	shl.b32 	%r42, %r41, 20;
	add.s32 	%r43, %r42, 1072693248;
	mov.b32 	%r44, 0;
	mov.b64 	%fd103, {%r44, %r43};
	mul.f64 	%fd108, %fd103, %fd102;
$L__BB2_7:
	abs.f64 	%fd104, %fd108;
	setp.eq.f64 	%p7, %fd104, 0d7FF0000000000000;
	fma.rn.f64 	%fd105, %fd108, %fd5, %fd108;
	selp.f64 	%fd106, %fd108, %fd105, %p7;
	st.param.f64 	[func_retval0], %fd106;
	ret;

}


// ===== COMPILED SASS (sm_100) =====

	.target	sm_100

	.elftype	@"ET_EXEC"


//--------------------- .note.nv.tkinfo           --------------------------
	.section	.note.nv.tkinfo,"",@"SHT_NOTE"
	.sectionflags	@"SHF_NOTE_NV_TKINFO"
	.tkinfo
        /*0018*/ 	.word	0x00000002
        /*0030*/ 	.string	""
        /*0030*/ 	.string	"ptxas"
        /*0030*/ 	.string	"Cuda compilation tools, release 13.0, V13.0.88"
        /*0030*/ 	.string	"Build cuda_13.0.r13.0/compiler.36424714_0"
        /*0030*/ 	.string	"-arch sm_100 -m 64 "



//--------------------- .note.nv.cuinfo           --------------------------
	.section	.note.nv.cuinfo,"",@"SHT_NOTE"
	.sectionflags	@"SHF_NOTE_NV_CUINFO"
        /*0018*/ 	.short	0x0002
        /*001a*/ 	.short	0x0064
        /*001c*/ 	.short	0x0082
	.zero		2


//--------------------- .nv.info                  --------------------------
	.section	.nv.info,"",@"SHT_CUDA_INFO"
	.align	4


	//----- nvinfo : EIATTR_REGCOUNT
	.align		4
        /*0000*/ 	.byte	0x04, 0x2f
        /*0002*/ 	.short	(.L_1 - .L_0)
	.align		4
.L_0:
        /*0004*/ 	.word	index@(_Z22calculate_min_distanceP5PointP8Centroidi)
        /*0008*/ 	.word	0x00000020


	//----- nvinfo : EIATTR_FRAME_SIZE
	.align		4
.L_1:
        /*000c*/ 	.byte	0x04, 0x11
        /*000e*/ 	.short	(.L_3 - .L_2)
	.align		4
.L_2:
        /*0010*/ 	.word	index@($_Z22calculate_min_distanceP5PointP8Centroidi$__internal_accurate_pow)
        /*0014*/ 	.word	0x00000000


	//----- nvinfo : EIATTR_FRAME_SIZE
	.align		4
.L_3:
        /*0018*/ 	.byte	0x04, 0x11
        /*001a*/ 	.short	(.L_5 - .L_4)
	.align		4
.L_4:
        /*001c*/ 	.word	index@(_Z22calculate_min_distanceP5PointP8Centroidi)
        /*0020*/ 	.word	0x00000000


	//----- nvinfo : EIATTR_REGCOUNT
	.align		4
.L_5:
        /*0024*/ 	.byte	0x04, 0x2f
        /*0026*/ 	.short	(.L_7 - .L_6)
	.align		4
.L_6:
        /*0028*/ 	.word	index@(_Z20compute_cluster_sumsP5PointP8CentroidPdS3_)
        /*002c*/ 	.word	0x00000014


	//----- nvinfo : EIATTR_FRAME_SIZE
	.align		4
.L_7:
        /*0030*/ 	.byte	0x04, 0x11
        /*0032*/ 	.short	(.L_9 - .L_8)
	.align		4
.L_8:
        /*0034*/ 	.word	index@(_Z20compute_cluster_sumsP5PointP8CentroidPdS3_)
        /*0038*/ 	.word	0x00000000


	//----- nvinfo : EIATTR_MIN_STACK_SIZE
	.align		4
.L_9:
        /*003c*/ 	.byte	0x04, 0x12
        /*003e*/ 	.short	(.L_11 - .L_10)
	.align		4
.L_10:
        /*0040*/ 	.word	index@(_Z20compute_cluster_sumsP5PointP8CentroidPdS3_)
        /*0044*/ 	.word	0x00000000


	//----- nvinfo : EIATTR_MIN_STACK_SIZE
	.align		4
.L_11:
        /*0048*/ 	.byte	0x04, 0x12
        /*004a*/ 	.short	(.L_13 - .L_12)
	.align		4
.L_12:
        /*004c*/ 	.word	index@(_Z22calculate_min_distanceP5PointP8Centroidi)
        /*0050*/ 	.word	0x00000000
.L_13:


//--------------------- .nv.compat                --------------------------
	.section	.nv.compat,"",@"SHT_CUDA_COMPAT_INFO"
	.align	4
        /*0000*/ 	.byte	0x02, 0x09, 0x00, 0x00, 0x02, 0x02, 0x01, 0x00, 0x02, 0x05, 0x05, 0x00, 0x03, 0x07, 0x01, 0x01
        /*0010*/ 	.byte	0x02, 0x03, 0x00, 0x00, 0x02, 0x06, 0x01, 0x00, 0x04, 0x0b, 0x08, 0x00, 0x01, 0x00, 0x00, 0x00
        /*0020*/ 	.byte	0x00, 0x00, 0x00, 0x00


//--------------------- .nv.info._Z20compute_cluster_sumsP5PointP8CentroidPdS3_ --------------------------
	.section	.nv.info._Z20compute_cluster_sumsP5PointP8CentroidPdS3_,"",@"SHT_CUDA_INFO"
	.sectionflags	@""
	.align	4


	//----- nvinfo : EIATTR_CUDA_API_VERSION
	.align		4
        /*0000*/ 	.byte	0x04, 0x37
        /*0002*/ 	.short	(.L_15 - .L_14)
.L_14:
        /*0004*/ 	.word	0x00000082


	//----- nvinfo : EIATTR_KPARAM_INFO
	.align		4
.L_15:
        /*0008*/ 	.byte	0x04, 0x17
        /*000a*/ 	.short	(.L_17 - .L_16)
.L_16:
        /*000c*/ 	.word	0x00000000
        /*0010*/ 	.short	0x0003
        /*0012*/ 	.short	0x0018
        /*0014*/ 	.byte	0x00, 0xf5, 0x21, 0x00


	//----- nvinfo : EIATTR_KPARAM_INFO
	.align		4
.L_17:
        /*0018*/ 	.byte	0x04, 0x17
        /*001a*/ 	.short	(.L_19 - .L_18)
.L_18:
        /*001c*/ 	.word	0x00000000
        /*0020*/ 	.short	0x0002
        /*0022*/ 	.short	0x0010
        /*0024*/ 	.byte	0x00, 0xf5, 0x21, 0x00


	//----- nvinfo : EIATTR_KPARAM_INFO
	.align		4
.L_19:
        /*0028*/ 	.byte	0x04, 0x17
        /*002a*/ 	.short	(.L_21 - .L_20)
.L_20:
        /*002c*/ 	.word	0x00000000
        /*0030*/ 	.short	0x0001
        /*0032*/ 	.short	0x0008
        /*0034*/ 	.byte	0x00, 0xf5, 0x21, 0x00


	//----- nvinfo : EIATTR_KPARAM_INFO
	.align		4
.L_21:
        /*0038*/ 	.byte	0x04, 0x17
        /*003a*/ 	.short	(.L_23 - .L_22)
.L_22:
        /*003c*/ 	.word	0x00000000
        /*0040*/ 	.short	0x0000
        /*0042*/ 	.short	0x0000
        /*0044*/ 	.byte	0x00, 0xf5, 0x21, 0x00


	//----- nvinfo : EIATTR_SPARSE_MMA_MASK
	.align		4
.L_23:
        /*0048*/ 	.byte	0x03, 0x50
        /*004a*/ 	.short	0x0000


	//----- nvinfo : EIATTR_MAXREG_COUNT
	.align		4
        /*004c*/ 	.byte	0x03, 0x1b
        /*004e*/ 	.short	0x00ff


	//----- nvinfo : EIATTR_MERCURY_ISA_VERSION
	.align		4
        /*0050*/ 	.byte	0x03, 0x5f
        /*0052*/ 	.short	0x0101


	//----- nvinfo : EIATTR_VRC_CTA_INIT_COUNT
	.align		4
        /*0054*/ 	.byte	0x02, 0x4a
	.zero		1
	.zero		1


	//----- nvinfo : EIATTR_EXIT_INSTR_OFFSETS
	.align		4
        /*0058*/ 	.byte	0x04, 0x1c
        /*005a*/ 	.short	(.L_25 - .L_24)


	//   ....[0]....
.L_24:
        /*005c*/ 	.word	0x00000050


	//   ....[1]....
        /*0060*/ 	.word	0x00000190


	//----- nvinfo : EIATTR_CBANK_PARAM_SIZE
	.align		4
.L_25:
        /*0064*/ 	.byte	0x03, 0x19
        /*0066*/ 	.short	0x0020


	//----- nvinfo : EIATTR_PARAM_CBANK
	.align		4
        /*0068*/ 	.byte	0x04, 0x0a
        /*006a*/ 	.short	(.L_27 - .L_26)
	.align		4
.L_26:
        /*006c*/ 	.word	index@(.nv.constant0._Z20compute_cluster_sumsP5PointP8CentroidPdS3_)
        /*0070*/ 	.short	0x0380
        /*0072*/ 	.short	0x0020


	//----- nvinfo : EIATTR_SW_WAR
	.align		4
.L_27:
        /*0074*/ 	.byte	0x04, 0x36
        /*0076*/ 	.short	(.L_29 - .L_28)
.L_28:
        /*0078*/ 	.word	0x00000008
.L_29:


//--------------------- .nv.info._Z22calculate_min_distanceP5PointP8Centroidi --------------------------
	.section	.nv.info._Z22calculate_min_distanceP5PointP8Centroidi,"",@"SHT_CUDA_INFO"
	.sectionflags	@""
	.align	4


	//----- nvinfo : EIATTR_CUDA_API_VERSION
	.align		4
        /*0000*/ 	.byte	0x04, 0x37
        /*0002*/ 	.short	(.L_31 - .L_30)
.L_30:
        /*0004*/ 	.word	0x00000082


	//----- nvinfo : EIATTR_KPARAM_INFO
	.align		4
.L_31:
        /*0008*/ 	.byte	0x04, 0x17
        /*000a*/ 	.short	(.L_33 - .L_32)
.L_32:
        /*000c*/ 	.word	0x00000000
        /*0010*/ 	.short	0x0002
        /*0012*/ 	.short	0x0010
        /*0014*/ 	.byte	0x00, 0xf0, 0x11, 0x00


	//----- nvinfo : EIATTR_KPARAM_INFO
	.align		4
.L_33:
        /*0018*/ 	.byte	0x04, 0x17
        /*001a*/ 	.short	(.L_35 - .L_34)
.L_34:
        /*001c*/ 	.word	0x00000000
        /*0020*/ 	.short	0x0001
        /*0022*/ 	.short	0x0008
        /*0024*/ 	.byte	0x00, 0xf5, 0x21, 0x00


	//----- nvinfo : EIATTR_KPARAM_INFO
	.align		4
.L_35:
        /*0028*/ 	.byte	0x04, 0x17
        /*002a*/ 	.short	(.L_37 - .L_36)
.L_36:
        /*002c*/ 	.word	0x00000000
        /*0030*/ 	.short	0x0000
        /*0032*/ 	.short	0x0000
        /*0034*/ 	.byte	0x00, 0xf5, 0x21, 0x00


	//----- nvinfo : EIATTR_SPARSE_MMA_MASK
	.align		4
.L_37:
        /*0038*/ 	.byte	0x03, 0x50
        /*003a*/ 	.short	0x0000


	//----- nvinfo : EIATTR_MAXREG_COUNT
	.align		4
        /*003c*/ 	.byte	0x03, 0x1b
        /*003e*/ 	.short	0x00ff


	//----- nvinfo : EIATTR_MERCURY_ISA_VERSION
	.align		4
        /*0040*/ 	.byte	0x03, 0x5f
        /*0042*/ 	.short	0x0101


	//----- nvinfo : EIATTR_VRC_CTA_INIT_COUNT
	.align		4
        /*0044*/ 	.byte	0x02, 0x4a
	.zero		1
	.zero		1


	//----- nvinfo : EIATTR_EXIT_INSTR_OFFSETS
	.align		4
        /*0048*/ 	.byte	0x04, 0x1c
        /*004a*/ 	.short	(.L_39 - .L_38)


	//   ....[0]....
.L_38:
        /*004c*/ 	.word	0x00000050


	//   ....[1]....
        /*0050*/ 	.word	0x00000440


	//   ....[2]....
        /*0054*/ 	.word	0x00000480


	//----- nvinfo : EIATTR_CRS_STACK_SIZE
	.align		4
.L_39:
        /*0058*/ 	.byte	0x04, 0x1e
        /*005a*/ 	.short	(.L_41 - .L_40)
.L_40:
        /*005c*/ 	.word	0x00000000


	//----- nvinfo : EIATTR_CBANK_PARAM_SIZE
	.align		4
.L_41:
        /*0060*/ 	.byte	0x03, 0x19
        /*0062*/ 	.short	0x0014


	//----- nvinfo : EIATTR_PARAM_CBANK
	.align		4
        /*0064*/ 	.byte	0x04, 0x0a
        /*0066*/ 	.short	(.L_43 - .L_42)
	.align		4
.L_42:
        /*0068*/ 	.word	index@(.nv.constant0._Z22calculate_min_distanceP5PointP8Centroidi)
        /*006c*/ 	.short	0x0380
        /*006e*/ 	.short	0x0014


	//----- nvinfo : EIATTR_SW_WAR
	.align		4
.L_43:
        /*0070*/ 	.byte	0x04, 0x36
        /*0072*/ 	.short	(.L_45 - .L_44)
.L_44:
        /*0074*/ 	.word	0x00000008
.L_45:


//--------------------- .nv.callgraph             --------------------------
	.section	.nv.callgraph,"",@"SHT_CUDA_CALLGRAPH"
	.align	4
	.sectionentsize	8
	.align		4
        /*0000*/ 	.word	0x00000000
	.align		4
        /*0004*/ 	.word	0xffffffff
	.align		4
        /*0008*/ 	.word	0x00000000
	.align		4
        /*000c*/ 	.word	0xfffffffe
	.align		4
        /*0010*/ 	.word	0x00000000
	.align		4
        /*0014*/ 	.word	0xfffffffd
	.align		4
        /*0018*/ 	.word	0x00000000
	.align		4
        /*001c*/ 	.word	0xfffffffc


//--------------------- .text._Z20compute_cluster_sumsP5PointP8CentroidPdS3_ --------------------------
	.section	.text._Z20compute_cluster_sumsP5PointP8CentroidPdS3_,"ax",@progbits
	.align	128
        .global         _Z20compute_cluster_sumsP5PointP8CentroidPdS3_
        .type           _Z20compute_cluster_sumsP5PointP8CentroidPdS3_,@function
        .size           _Z20compute_cluster_sumsP5PointP8CentroidPdS3_,(.L_x_10 - _Z20compute_cluster_sumsP5PointP8CentroidPdS3_)
        .other          _Z20compute_cluster_sumsP5PointP8CentroidPdS3_,@"STO_CUDA_ENTRY STV_DEFAULT"
_Z20compute_cluster_sumsP5PointP8CentroidPdS3_:
.text._Z20compute_cluster_sumsP5PointP8CentroidPdS3_:
[----:B------:R-:W-:Y:S01]  /*0000*/  LDC R1, c[0x0][0x37c] ;  /* 0x0000df00ff017b82 */ /* 0x000fe20000000800 */
[----:B------:R-:W0:Y:S01]  /*0010*/  S2R R5, SR_TID.X ;  /* 0x0000000000057919 */ /* 0x000e220000002100 */
[----:B------:R-:W0:Y:S02]  /*0020*/  S2R R0, SR_CTAID.X ;  /* 0x0000000000007919 */ /* 0x000e240000002500 */
[----:B0-----:R-:W-:-:S04]  /*0030*/  LEA R5, R0, R5, 0x9 ;  /* 0x0000000500057211 */ /* 0x001fc800078e48ff */
[----:B------:R-:W-:-:S13]  /*0040*/  ISETP.GT.AND P0, PT, R5, 0x7bc, PT ;  /* 0x000007bc0500780c */ /* 0x000fda0003f04270 */
[----:B------:R-:W-:Y:S05]  /*0050*/  @P0 EXIT ;  /* 0x000000000000094d */ /* 0x000fea0003800000 */
[----:B------:R-:W0:Y:S01]  /*0060*/  LDC.64 R2, c[0x0][0x380] ;  /* 0x0000e000ff027b82 */ /* 0x000e220000000a00 */
[----:B------:R-:W1:Y:S01]  /*0070*/  LDCU.64 UR4, c[0x0][0x358] ;  /* 0x00006b00ff0477ac */ /* 0x000e620008000a00 */
[----:B------:R-:W-:-:S06]  /*0080*/  HFMA2 R17, -RZ, RZ, 0, 5.9604644775390625e-08 ;  /* 0x00000001ff117431 */ /* 0x000fcc00000001ff */
[----:B------:R-:W2:Y:S08]  /*0090*/  LDC.64 R6, c[0x0][0x390] ;  /* 0x0000e400ff067b82 */ /* 0x000eb00000000a00 */
[----:B------:R-:W3:Y:S01]  /*00a0*/  LDC.64 R10, c[0x0][0x398] ;  /* 0x0000e600ff0a7b82 */ /* 0x000ee20000000a00 */
[----:B0-----:R-:W-:-:S07]  /*00b0*/  IMAD.WIDE R2, R5, 0x20, R2 ;  /* 0x0000002005027825 */ /* 0x001fce00078e0202 */
[----:B------:R-:W0:Y:S01]  /*00c0*/  LDC.64 R4, c[0x0][0x388] ;  /* 0x0000e200ff047b82 */ /* 0x000e220000000a00 */
[----:B-1----:R-:W0:Y:S02]  /*00d0*/  LDG.E R15, desc[UR4][R2.64+0x18] ;  /* 0x00001804020f7981 */ /* 0x002e24000c1e1900 */
[----:B0-----:R-:W-:-:S05]  /*00e0*/  IMAD.WIDE R4, R15, 0x18, R4 ;  /* 0x000000180f047825 */ /* 0x001fca00078e0204 */
[----:B------:R-:W-:Y:S04]  /*00f0*/  REDG.E.ADD.STRONG.GPU desc[UR4][R4.64+0x14], R17 ;  /* 0x000014110400798e */ /* 0x000fe8000c12e104 */
[----:B------:R-:W4:Y:S01]  /*0100*/  LDG.E.64 R8, desc[UR4][R2.64] ;  /* 0x0000000402087981 */ /* 0x000f22000c1e1b00 */
[----:B--2---:R-:W-:Y:S01]  /*0110*/  IMAD.WIDE R6, R15, 0x8, R6 ;  /* 0x000000080f067825 */ /* 0x004fe200078e0206 */
[----:B------:R-:W-:-:S04]  /*0120*/  MOV R14, 0xffffffff ;  /* 0xffffffff000e7802 */ /* 0x000fc80000000f00 */
[----:B----4-:R-:W-:Y:S04]  /*0130*/  REDG.E.ADD.F64.RN.STRONG.GPU desc[UR4][R6.64], R8 ;  /* 0x00000008060079a6 */ /* 0x010fe8000c12ff04 */
[----:B------:R-:W2:Y:S01]  /*0140*/  LDG.E.64 R12, desc[UR4][R2.64+0x8] ;  /* 0x00000804020c7981 */ /* 0x000ea2000c1e1b00 */
[----:B---3--:R-:W-:Y:S01]  /*0150*/  IMAD.WIDE R10, R15, 0x8, R10 ;  /* 0x000000080f0a7825 */ /* 0x008fe200078e020a */
[----:B------:R-:W-:-:S04]  /*0160*/  MOV R15, 0x7fefffff ;  /* 0x7fefffff000f7802 */ /* 0x000fc80000000f00 */
[----:B--2---:R-:W-:Y:S04]  /*0170*/  REDG.E.ADD.F64.RN.STRONG.GPU desc[UR4][R10.64], R12 ;  /* 0x0000000c0a0079a6 */ /* 0x004fe8000c12ff04 */
[----:B------:R-:W-:Y:S01]  /*0180*/  STG.E.64 desc[UR4][R2.64+0x10], R14 ;  /* 0x0000100e02007986 */ /* 0x000fe2000c101b04 */
[----:B------:R-:W-:Y:S05]  /*0190*/  EXIT ;  /* 0x000000000000794d */ /* 0x000fea0003800000 */
.L_x_0:
[----:B------:R-:W-:-:S00]  /*01a0*/  BRA `(.L_x_0) ;  /* 0xfffffffc00fc7947 */ /* 0x000fc0000383ffff */
[----:B------:R-:W-:-:S00]  /*01b0*/  NOP ;  /* 0x0000000000007918 */ /* 0x000fc00000000000 */
        /* <DEDUP_REMOVED lines=12> */
.L_x_10:


//--------------------- .text._Z22calculate_min_distanceP5PointP8Centroidi --------------------------
	.section	.text._Z22calculate_min_distanceP5PointP8Centroidi,"ax",@progbits
	.align	128
        .global         _Z22calculate_min_distanceP5PointP8Centroidi
        .type           _Z22calculate_min_distanceP5PointP8Centroidi,@function
        .size           _Z22calculate_min_distanceP5PointP8Centroidi,(.L_x_9 - _Z22calculate_min_distanceP5PointP8Centroidi)
        .other          _Z22calculate_min_distanceP5PointP8Centroidi,@"STO_CUDA_ENTRY STV_DEFAULT"
_Z22calculate_min_distanceP5PointP8Centroidi:
.text._Z22calculate_min_distanceP5PointP8Centroidi:
[----:B------:R-:W-:Y:S01]  /*0000*/  LDC R1, c[0x0][0x37c] ;  /* 0x0000df00ff017b82 */ /* 0x000fe20000000800 */
[----:B------:R-:W0:Y:S01]  /*0010*/  S2R R3, SR_TID.X ;  /* 0x0000000000037919 */ /* 0x000e220000002100 */
[----:B------:R-:W0:Y:S02]  /*0020*/  S2R R0, SR_CTAID.X ;  /* 0x0000000000007919 */ /* 0x000e240000002500 */
[----:B0-----:R-:W-:-:S05]  /*0030*/  IMAD R3, R0, 0x200, R3 ;  /* 0x0000020000037824 */ /* 0x001fca00078e0203 */
[----:B------:R-:W-:-:S13]  /*0040*/  ISETP.GT.AND P0, PT, R3, 0x7bc, PT ;  /* 0x000007bc0300780c */ /* 0x000fda0003f04270 */
[----:B------:R-:W-:Y:S05]  /*0050*/  @P0 EXIT ;  /* 0x000000000000094d */ /* 0x000fea0003800000 */
[----:B------:R-:W0:Y:S01]  /*0060*/  LDC R5, c[0x0][0x390] ;  /* 0x0000e400ff057b82 */ /* 0x000e220000000800 */
[----:B------:R-:W1:Y:S07]  /*0070*/  LDCU.64 UR4, c[0x0][0x358] ;  /* 0x00006b00ff0477ac */ /* 0x000e6e0008000a00 */
[----:B------:R-:W2:Y:S08]  /*0080*/  LDC.64 R6, c[0x0][0x380] ;  /* 0x0000e000ff067b82 */ /* 0x000eb00000000a00 */
[----:B------:R-:W0:Y:S01]  /*0090*/  LDC.64 R28, c[0x0][0x388] ;  /* 0x0000e200ff1c7b82 */ /* 0x000e220000000a00 */
[----:B--2---:R-:W-:-:S05]  /*00a0*/  IMAD.WIDE R6, R3, 0x20, R6 ;  /* 0x0000002003067825 */ /* 0x004fca00078e0206 */
[----:B-1----:R-:W2:Y:S01]  /*00b0*/  LDG.E.64 R26, desc[UR4][R6.64] ;  /* 0x00000004061a7981 */ /* 0x002ea2000c1e1b00 */
[----:B0-----:R-:W-:-:S05]  /*00c0*/  IMAD.WIDE R28, R5, 0x18, R28 ;  /* 0x00000018051c7825 */ /* 0x001fca00078e021c */
[----:B------:R-:W2:Y:S01]  /*00d0*/  LDG.E.64 R2, desc[UR4][R28.64] ;  /* 0x000000041c027981 */ /* 0x000ea2000c1e1b00 */
[----:B------:R-:W-:Y:S01]  /*00e0*/  BSSY.RECONVERGENT B0, `(.L_x_1) ;  /* 0x0000006000007945 */ /* 0x000fe20003800200 */
[----:B------:R-:W-:Y:S01]  /*00f0*/  MOV R0, 0x140 ;  /* 0x0000014000007802 */ /* 0x000fe20000000f00 */
[----:B--2---:R-:W-:-:S08]  /*0100*/  DADD R26, R26, -R2 ;  /* 0x000000001a1a7229 */ /* 0x004fd00000000802 */
[----:B------:R-:W-:-:S10]  /*0110*/  DADD R2, -RZ, |R26| ;  /* 0x00000000ff027229 */ /* 0x000fd4000000051a */
[----:B------:R-:W-:-:S07]  /*0120*/  IMAD.MOV.U32 R12, RZ, RZ, R2 ;  /* 0x000000ffff0c7224 */ /* 0x000fce00078e0002 */
[----:B------:R-:W-:Y:S05]  /*0130*/  CALL.REL.NOINC `($_Z22calculate_min_distanceP5PointP8Centroidi$__internal_accurate_pow) ;  /* 0x0000000000d47944 */ /* 0x000fea0003c00000 */
[----:B------:R-:W-:Y:S05]  /*0140*/  BSYNC.RECONVERGENT B0 ;  /* 0x0000000000007941 */ /* 0x000fea0003800200 */
.L_x_1:
[----:B------:R-:W2:Y:S04]  /*0150*/  LDG.E.64 R28, desc[UR4][R28.64+0x8] ;  /* 0x000008041c1c7981 */ /* 0x000ea8000c1e1b00 */
[----:B------:R-:W2:Y:S01]  /*0160*/  LDG.E.64 R4, desc[UR4][R6.64+0x8] ;  /* 0x0000080406047981 */ /* 0x000ea2000c1e1b00 */
[C---:B------:R-:W-:Y:S01]  /*0170*/  DADD R8, R26.reuse, 2 ;  /* 0x400000001a087429 */ /* 0x040fe20000000000 */
[----:B------:R-:W-:Y:S01]  /*0180*/  BSSY.RECONVERGENT B0, `(.L_x_2) ;  /* 0x0000010000007945 */ /* 0x000fe20003800200 */
[C---:B------:R-:W-:Y:S02]  /*0190*/  DSETP.NEU.AND P1, PT, R26.reuse, RZ, PT ;  /* 0x000000ff1a00722a */ /* 0x040fe40003f2d000 */
[----:B------:R-:W-:-:S06]  /*01a0*/  DSETP.NEU.AND P0, PT, R26, 1, PT ;  /* 0x3ff000001a00742a */ /* 0x000fcc0003f0d000 */
[----:B------:R-:W-:-:S04]  /*01b0*/  LOP3.LUT R0, R9, 0x7ff00000, RZ, 0xc0, !PT ;  /* 0x7ff0000009007812 */ /* 0x000fc800078ec0ff */
[----:B------:R-:W-:Y:S02]  /*01c0*/  ISETP.NE.AND P2, PT, R0, 0x7ff00000, PT ;  /* 0x7ff000000000780c */ /* 0x000fe40003f45270 */
[----:B------:R-:W-:Y:S01]  /*01d0*/  @!P1 CS2R R2, SRZ ;  /* 0x0000000000029805 */ /* 0x000fe2000001ff00 */
[----:B--2---:R-:W-:-:S08]  /*01e0*/  DADD R4, R4, -R28 ;  /* 0x0000000004047229 */ /* 0x004fd0000000081c */
[----:B------:R-:W-:-:S10]  /*01f0*/  DADD R8, -RZ, |R4| ;  /* 0x00000000ff087229 */ /* 0x000fd40000000504 */
[----:B------:R-:W-:Y:S01]  /*0200*/  IMAD.MOV.U32 R12, RZ, RZ, R8 ;  /* 0x000000ffff0c7224 */ /* 0x000fe200078e0008 */
[----:B------:R-:W-:Y:S06]  /*0210*/  @P2 BRA `(.L_x_3) ;  /* 0x0000000000182947 */ /* 0x000fec0003800000 */
[----:B------:R-:W-:-:S14]  /*0220*/  DSETP.NAN.AND P1, PT, R26, R26, PT ;  /* 0x0000001a1a00722a */ /* 0x000fdc0003f28000 */
[----:B------:R-:W-:Y:S01]  /*0230*/  @P1 DADD R2, R26, 2 ;  /* 0x400000001a021429 */ /* 0x000fe20000000000 */
[----:B------:R-:W-:Y:S10]  /*0240*/  @P1 BRA `(.L_x_3) ;  /* 0x00000000000c1947 */ /* 0x000ff40003800000 */
[----:B------:R-:W-:-:S14]  /*0250*/  DSETP.NEU.AND P1, PT, |R26|, +INF , PT ;  /* 0x7ff000001a00742a */ /* 0x000fdc0003f2d200 */
[----:B------:R-:W-:Y:S02]  /*0260*/  @!P1 IMAD.MOV.U32 R2, RZ, RZ, 0x0 ;  /* 0x00000000ff029424 */ /* 0x000fe400078e00ff */
[----:B------:R-:W-:-:S07]  /*0270*/  @!P1 IMAD.MOV.U32 R3, RZ, RZ, 0x7ff00000 ;  /* 0x7ff00000ff039424 */ /* 0x000fce00078e00ff */
.L_x_3:
[----:B------:R-:W-:Y:S05]  /*0280*/  BSYNC.RECONVERGENT B0 ;  /* 0x0000000000007941 */ /* 0x000fea0003800200 */
.L_x_2:
[----:B------:R-:W-:Y:S01]  /*0290*/  BSSY.RECONVERGENT B0, `(.L_x_4) ;  /* 0x0000006000007945 */ /* 0x000fe20003800200 */
[----:B------:R-:W-:Y:S01]  /*02a0*/  FSEL R27, R3, 1.875, P0 ;  /* 0x3ff00000031b7808 */ /* 0x000fe20000000000 */
[----:B------:R-:W-:Y:S01]  /*02b0*/  IMAD.MOV.U32 R3, RZ, RZ, R9 ;  /* 0x000000ffff037224 */ /* 0x000fe200078e0009 */
[----:B------:R-:W-:Y:S02]  /*02c0*/  FSEL R26, R2, RZ, P0 ;  /* 0x000000ff021a7208 */ /* 0x000fe40000000000 */
[----:B------:R-:W-:-:S07]  /*02d0*/  MOV R0, 0x2f0 ;  /* 0x000002f000007802 */ /* 0x000fce0000000f00 */
[----:B------:R-:W-:Y:S05]  /*02e0*/  CALL.REL.NOINC `($_Z22calculate_min_distanceP5PointP8Centroidi$__internal_accurate_pow) ;  /* 0x0000000000687944 */ /* 0x000fea0003c00000 */
[----:B------:R-:W-:Y:S05]  /*02f0*/  BSYNC.RECONVERGENT B0 ;  /* 0x0000000000007941 */ /* 0x000fea0003800200 */
.L_x_4:
[----:B------:R0:W5:Y:S01]  /*0300*/  LDG.E.64 R10, desc[UR4][R6.64+0x10] ;  /* 0x00001004060a7981 */ /* 0x000162000c1e1b00 */
[C---:B------:R-:W-:Y:S01]  /*0310*/  DADD R8, R4.reuse, 2 ;  /* 0x4000000004087429 */ /* 0x040fe20000000000 */
[----:B------:R-:W-:Y:S01]  /*0320*/  BSSY.RECONVERGENT B0, `(.L_x_5) ;  /* 0x000000d000007945 */ /* 0x000fe20003800200 */
[C---:B------:R-:W-:Y:S02]  /*0330*/  DSETP.NEU.AND P1, PT, R4.reuse, RZ, PT ;  /* 0x000000ff0400722a */ /* 0x040fe40003f2d000 */
[----:B------:R-:W-:-:S06]  /*0340*/  DSETP.NEU.AND P0, PT, R4, 1, PT ;  /* 0x3ff000000400742a */ /* 0x000fcc0003f0d000 */
[----:B------:R-:W-:-:S04]  /*0350*/  LOP3.LUT R8, R9, 0x7ff00000, RZ, 0xc0, !PT ;  /* 0x7ff0000009087812 */ /* 0x000fc800078ec0ff */
[----:B------:R-:W-:Y:S02]  /*0360*/  ISETP.NE.AND P2, PT, R8, 0x7ff00000, PT ;  /* 0x7ff000000800780c */ /* 0x000fe40003f45270 */
[----:B------:R-:W-:-:S11]  /*0370*/  @!P1 CS2R R2, SRZ ;  /* 0x0000000000029805 */ /* 0x000fd6000001ff00 */
[----:B0-----:R-:W-:Y:S05]  /*0380*/  @P2 BRA `(.L_x_6) ;  /* 0x0000000000182947 */ /* 0x001fea0003800000 */
[----:B------:R-:W-:-:S14]  /*0390*/  DSETP.NAN.AND P1, PT, R4, R4, PT ;  /* 0x000000040400722a */ /* 0x000fdc0003f28000 */
[----:B------:R-:W-:Y:S01]  /*03a0*/  @P1 DADD R2, R4, 2 ;  /* 0x4000000004021429 */ /* 0x000fe20000000000 */
[----:B------:R-:W-:Y:S10]  /*03b0*/  @P1 BRA `(.L_x_6) ;  /* 0x00000000000c1947 */ /* 0x000ff40003800000 */
[----:B------:R-:W-:-:S14]  /*03c0*/  DSETP.NEU.AND P1, PT, |R4|, +INF , PT ;  /* 0x7ff000000400742a */ /* 0x000fdc0003f2d200 */
[----:B------:R-:W-:Y:S02]  /*03d0*/  @!P1 IMAD.MOV.U32 R2, RZ, RZ, 0x0 ;  /* 0x00000000ff029424 */ /* 0x000fe400078e00ff */
[----:B------:R-:W-:-:S07]  /*03e0*/  @!P1 IMAD.MOV.U32 R3, RZ, RZ, 0x7ff00000 ;  /* 0x7ff00000ff039424 */ /* 0x000fce00078e00ff */
.L_x_6:
[----:B------:R-:W-:Y:S05]  /*03f0*/  BSYNC.RECONVERGENT B0 ;  /* 0x0000000000007941 */ /* 0x000fea0003800200 */
.L_x_5:
[----:B------:R-:W-:Y:S02]  /*0400*/  FSEL R2, R2, RZ, P0 ;  /* 0x000000ff02027208 */ /* 0x000fe40000000000 */
[----:B------:R-:W-:-:S06]  /*0410*/  FSEL R3, R3, 1.875, P0 ;  /* 0x3ff0000003037808 */ /* 0x000fcc0000000000 */
[----:B------:R-:W-:-:S08]  /*0420*/  DADD R2, R26, R2 ;  /* 0x000000001a027229 */ /* 0x000fd00000000002 */
[----:B-----5:R-:W-:-:S14]  /*0430*/  DSETP.GEU.AND P0, PT, R2, R10, PT ;  /* 0x0000000a0200722a */ /* 0x020fdc0003f0e000 */
[----:B------:R-:W-:Y:S05]  /*0440*/  @P0 EXIT ;  /* 0x000000000000094d */ /* 0x000fea0003800000 */
[----:B------:R-:W0:Y:S01]  /*0450*/  LDC R5, c[0x0][0x390] ;  /* 0x0000e400ff057b82 */ /* 0x000e220000000800 */
[----:B------:R-:W-:Y:S04]  /*0460*/  STG.E.64 desc[UR4][R6.64+0x10], R2 ;  /* 0x0000100206007986 */ /* 0x000fe8000c101b04 */
[----:B0-----:R-:W-:Y:S01]  /*0470*/  STG.E desc[UR4][R6.64+0x18], R5 ;  /* 0x0000180506007986 */ /* 0x001fe2000c101904 */
[----:B------:R-:W-:Y:S05]  /*0480*/  EXIT ;  /* 0x000000000000794d */ /* 0x000fea0003800000 */
        .type           $_Z22calculate_min_distanceP5PointP8Centroidi$__internal_accurate_pow,@function
        .size           $_Z22calculate_min_distanceP5PointP8Centroidi$__internal_accurate_pow,(.L_x_9 - $_Z22calculate_min_distanceP5PointP8Centroidi$__internal_accurate_pow)
$_Z22calculate_min_distanceP5PointP8Centroidi$__internal_accurate_pow:
[----:B------:R-:W-:Y:S01]  /*0490*/  ISETP.GT.U32.AND P0, PT, R3, 0xfffff, PT ;  /* 0x000fffff0300780c */ /* 0x000fe20003f04070 */
[----:B------:R-:W-:Y:S01]  /*04a0*/  IMAD.MOV.U32 R14, RZ, RZ, RZ ;  /* 0x000000ffff0e7224 */ /* 0x000fe200078e00ff */
[----:B------:R-:W-:Y:S01]  /*04b0*/  MOV R2, R12 ;  /* 0x0000000c00027202 */ /* 0x000fe20000000f00 */
[----:B------:R-:W-:Y:S01]  /*04c0*/  IMAD.MOV.U32 R19, RZ, RZ, 0x3ed0f5d2 ;  /* 0x3ed0f5d2ff137424 */ /* 0x000fe200078e00ff */
[----:B------:R-:W-:Y:S01]  /*04d0*/  MOV R18, 0x41ad3b5a ;  /* 0x41ad3b5a00127802 */ /* 0x000fe20000000f00 */
[----:B------:R-:W-:Y:S01]  /*04e0*/  UMOV UR6, 0x7d2cafe2 ;  /* 0x7d2cafe200067882 */ /* 0x000fe20000000000 */
[----:B------:R-:W-:Y:S01]  /*04f0*/  UMOV UR7, 0x3eb0f5ff ;  /* 0x3eb0f5ff00077882 */ /* 0x000fe20000000000 */
[----:B------:R-:W-:Y:S01]  /*0500*/  UMOV UR8, 0x3b39803f ;  /* 0x3b39803f00087882 */ /* 0x000fe20000000000 */
[----:B------:R-:W-:-:S05]  /*0510*/  UMOV UR9, 0x3c7abc9e ;  /* 0x3c7abc9e00097882 */ /* 0x000fca0000000000 */
[----:B------:R-:W-:Y:S01]  /*0520*/  @!P0 DMUL R8, R2, 1.80143985094819840000e+16 ;  /* 0x4350000002088828 */ /* 0x000fe20000000000 */
[--C-:B------:R-:W-:Y:S01]  /*0530*/  IMAD.MOV.U32 R2, RZ, RZ, R3.reuse ;  /* 0x000000ffff027224 */ /* 0x100fe200078e0003 */
[----:B------:R-:W-:-:S08]  /*0540*/  SHF.R.U32.HI R3, RZ, 0x14, R3 ;  /* 0x00000014ff037819 */ /* 0x000fd00000011603 */
[----:B------:R-:W-:Y:S01]  /*0550*/  @!P0 IMAD.MOV.U32 R2, RZ, RZ, R9 ;  /* 0x000000ffff028224 */ /* 0x000fe200078e0009 */
[----:B------:R-:W-:Y:S01]  /*0560*/  @!P0 LEA.HI R3, R9, 0xffffffca, RZ, 0xc ;  /* 0xffffffca09038811 */ /* 0x000fe200078f60ff */
[----:B------:R-:W-:Y:S02]  /*0570*/  @!P0 IMAD.MOV.U32 R12, RZ, RZ, R8 ;  /* 0x000000ffff0c8224 */ /* 0x000fe400078e0008 */
[----:B------:R-:W-:Y:S01]  /*0580*/  IMAD.MOV.U32 R9, RZ, RZ, 0x43300000 ;  /* 0x43300000ff097424 */ /* 0x000fe200078e00ff */
[----:B------:R-:W-:Y:S01]  /*0590*/  LOP3.LUT R2, R2, 0x800fffff, RZ, 0xc0, !PT ;  /* 0x800fffff02027812 */ /* 0x000fe200078ec0ff */
[----:B------:R-:W-:-:S03]  /*05a0*/  VIADD R8, R3, 0xfffffc01 ;  /* 0xfffffc0103087836 */ /* 0x000fc60000000000 */
[----:B------:R-:W-:-:S04]  /*05b0*/  LOP3.LUT R13, R2, 0x3ff00000, RZ, 0xfc, !PT ;  /* 0x3ff00000020d7812 */ /* 0x000fc800078efcff */
[----:B------:R-:W-:-:S13]  /*05c0*/  ISETP.GE.U32.AND P1, PT, R13, 0x3ff6a09f, PT ;  /* 0x3ff6a09f0d00780c */ /* 0x000fda0003f26070 */
[----:B------:R-:W-:Y:S02]  /*05d0*/  @P1 VIADD R11, R13, 0xfff00000 ;  /* 0xfff000000d0b1836 */ /* 0x000fe40000000000 */
[----:B------:R-:W-:Y:S02]  /*05e0*/  @P1 VIADD R8, R3, 0xfffffc02 ;  /* 0xfffffc0203081836 */ /* 0x000fe40000000000 */
[----:B------:R-:W-:-:S03]  /*05f0*/  @P1 IMAD.MOV.U32 R13, RZ, RZ, R11 ;  /* 0x000000ffff0d1224 */ /* 0x000fc600078e000b */
[----:B------:R-:W-:-:S03]  /*0600*/  LOP3.LUT R8, R8, 0x80000000, RZ, 0x3c, !PT ;  /* 0x8000000008087812 */ /* 0x000fc600078e3cff */
[C---:B------:R-:W-:Y:S02]  /*0610*/  DADD R16, R12.reuse, 1 ;  /* 0x3ff000000c107429 */ /* 0x040fe40000000000 */
[----:B------:R-:W-:-:S04]  /*0620*/  DADD R12, R12, -1 ;  /* 0xbff000000c0c7429 */ /* 0x000fc80000000000 */
[----:B------:R-:W0:Y:S02]  /*0630*/  MUFU.RCP64H R15, R17 ;  /* 0x00000011000f7308 */ /* 0x000e240000001800 */
[----:B0-----:R-:W-:-:S08]  /*0640*/  DFMA R10, -R16, R14, 1 ;  /* 0x3ff00000100a742b */ /* 0x001fd0000000010e */
[----:B------:R-:W-:-:S08]  /*0650*/  DFMA R10, R10, R10, R10 ;  /* 0x0000000a0a0a722b */ /* 0x000fd0000000000a */
[----:B------:R-:W-:-:S08]  /*0660*/  DFMA R14, R14, R10, R14 ;  /* 0x0000000a0e0e722b */ /* 0x000fd0000000000e */
[----:B------:R-:W-:-:S08]  /*0670*/  DMUL R10, R12, R14 ;  /* 0x0000000e0c0a7228 */ /* 0x000fd00000000000 */
[----:B------:R-:W-:-:S08]  /*0680*/  DFMA R10, R12, R14, R10 ;  /* 0x0000000e0c0a722b */ /* 0x000fd0000000000a */
[----:B------:R-:W-:-:S08]  /*0690*/  DMUL R22, R10, R10 ;  /* 0x0000000a0a167228 */ /* 0x000fd00000000000 */
[----:B------:R-:W-:Y:S01]  /*06a0*/  DFMA R16, R22, UR6, R18 ;  /* 0x0000000616107c2b */ /* 0x000fe20008000012 */
[----:B------:R-:W-:Y:S01]  /*06b0*/  UMOV UR6, 0x75488a3f ;  /* 0x75488a3f00067882 */ /* 0x000fe20000000000 */
[----:B------:R-:W-:-:S06]  /*06c0*/  UMOV UR7, 0x3ef3b20a ;  /* 0x3ef3b20a00077882 */ /* 0x000fcc0000000000 */
[----:B------:R-:W-:Y:S01]  /*06d0*/  DFMA R16, R22, R16, UR6 ;  /* 0x0000000616107e2b */ /* 0x000fe20008000010 */
[----:B------:R-:W-:Y:S01]  /*06e0*/  UMOV UR6, 0xe4faecd5 ;  /* 0xe4faecd500067882 */ /* 0x000fe20000000000 */
[----:B------:R-:W-:-:S06]  /*06f0*/  UMOV UR7, 0x3f1745cd ;  /* 0x3f1745cd00077882 */ /* 0x000fcc0000000000 */
[----:B------:R-:W-:Y:S01]  /*0700*/  DFMA R16, R22, R16, UR6 ;  /* 0x0000000616107e2b */ /* 0x000fe20008000010 */
[----:B------:R-:W-:Y:S01]  /*0710*/  UMOV UR6, 0x258a578b ;  /* 0x258a578b00067882 */ /* 0x000fe20000000000 */
[----:B------:R-:W-:-:S06]  /*0720*/  UMOV UR7, 0x3f3c71c7 ;  /* 0x3f3c71c700077882 */ /* 0x000fcc0000000000 */
[----:B------:R-:W-:Y:S01]  /*0730*/  DFMA R18, R22, R16, UR6 ;  /* 0x0000000616127e2b */ /* 0x000fe20008000010 */
[----:B------:R-:W-:Y:S01]  /*0740*/  UMOV UR6, 0x9242b910 ;  /* 0x9242b91000067882 */ /* 0x000fe20000000000 */
[----:B------:R-:W-:Y:S01]  /*0750*/  UMOV UR7, 0x3f624924 ;  /* 0x3f62492400077882 */ /* 0x000fe20000000000 */
[----:B------:R-:W-:-:S05]  /*0760*/  DADD R16, R12, -R10 ;  /* 0x000000000c107229 */ /* 0x000fca000000080a */
[----:B------:R-:W-:Y:S01]  /*0770*/  DFMA R18, R22, R18, UR6 ;  /* 0x0000000616127e2b */ /* 0x000fe20008000012 */
[----:B------:R-:W-:Y:S01]  /*0780*/  UMOV UR6, 0x99999dfb ;  /* 0x99999dfb00067882 */ /* 0x000fe20000000000 */
[----:B------:R-:W-:Y:S01]  /*0790*/  UMOV UR7, 0x3f899999 ;  /* 0x3f89999900077882 */ /* 0x000fe20000000000 */
[----:B------:R-:W-:-:S05]  /*07a0*/  DADD R16, R16, R16 ;  /* 0x0000000010107229 */ /* 0x000fca0000000010 */
[----:B------:R-:W-:Y:S01]  /*07b0*/  DFMA R18, R22, R18, UR6 ;  /* 0x0000000616127e2b */ /* 0x000fe20008000012 */
[----:B------:R-:W-:Y:S01]  /*07c0*/  UMOV UR6, 0x55555555 ;  /* 0x5555555500067882 */ /* 0x000fe20000000000 */
[----:B------:R-:W-:Y:S01]  /*07d0*/  UMOV UR7, 0x3fb55555 ;  /* 0x3fb5555500077882 */ /* 0x000fe20000000000 */
[----:B------:R-:W-:-:S05]  /*07e0*/  DFMA R16, R12, -R10, R16 ;  /* 0x8000000a0c10722b */ /* 0x000fca0000000010 */
[----:B------:R-:W-:-:S03]  /*07f0*/  DFMA R12, R22, R18, UR6 ;  /* 0x00000006160c7e2b */ /* 0x000fc60008000012 */
[----:B------:R-:W-:Y:S02]  /*0800*/  DMUL R14, R14, R16 ;  /* 0x000000100e0e7228 */ /* 0x000fe40000000000 */
[----:B------:R-:W-:-:S03]  /*0810*/  DMUL R16, R10, R10 ;  /* 0x0000000a0a107228 */ /* 0x000fc60000000000 */
[----:B------:R-:W-:Y:S01]  /*0820*/  DADD R20, -R12, UR6 ;  /* 0x000000060c147e29 */ /* 0x000fe20008000100 */
[----:B------:R-:W-:Y:S01]  /*0830*/  UMOV UR6, 0xb9e7b0 ;  /* 0x00b9e7b000067882 */ /* 0x000fe20000000000 */
[----:B------:R-:W-:-:S03]  /*0840*/  UMOV UR7, 0x3c46a4cb ;  /* 0x3c46a4cb00077882 */ /* 0x000fc60000000000 */
[----:B------:R-:W-:-:S03]  /*0850*/  DFMA R24, R10, R10, -R16 ;  /* 0x0000000a0a18722b */ /* 0x000fc60000000810 */
[----:B------:R-:W-:Y:S02]  /*0860*/  DFMA R18, R22, R18, R20 ;  /* 0x000000121612722b */ /* 0x000fe40000000014 */
[----:B------:R-:W-:Y:S01]  /*0870*/  DMUL R20, R10, R16 ;  /* 0x000000100a147228 */ /* 0x000fe20000000000 */
[----:B------:R-:W-:Y:S02]  /*0880*/  VIADD R23, R15, 0x100000 ;  /* 0x001000000f177836 */ /* 0x000fe40000000000 */
[----:B------:R-:W-:-:S03]  /*0890*/  IMAD.MOV.U32 R22, RZ, RZ, R14 ;  /* 0x000000ffff167224 */ /* 0x000fc600078e000e */
[----:B------:R-:W-:Y:S01]  /*08a0*/  DADD R18, R18, -UR6 ;  /* 0x8000000612127e29 */ /* 0x000fe20008000000 */
[----:B------:R-:W-:Y:S01]  /*08b0*/  UMOV UR6, 0x80000000 ;  /* 0x8000000000067882 */ /* 0x000fe20000000000 */
[----:B------:R-:W-:Y:S01]  /*08c0*/  UMOV UR7, 0x43300000 ;  /* 0x4330000000077882 */ /* 0x000fe20000000000 */
[C---:B------:R-:W-:Y:S02]  /*08d0*/  DFMA R22, R10.reuse, R22, R24 ;  /* 0x000000160a16722b */ /* 0x040fe40000000018 */
[----:B------:R-:W-:Y:S02]  /*08e0*/  DFMA R24, R10, R16, -R20 ;  /* 0x000000100a18722b */ /* 0x000fe40000000814 */
[----:B------:R-:W-:Y:S01]  /*08f0*/  DADD R8, R8, -UR6 ;  /* 0x8000000608087e29 */ /* 0x000fe20008000000 */
[----:B------:R-:W-:Y:S01]  /*0900*/  UMOV UR6, 0xfefa39ef ;  /* 0xfefa39ef00067882 */ /* 0x000fe20000000000 */
[----:B------:R-:W-:-:S04]  /*0910*/  UMOV UR7, 0x3fe62e42 ;  /* 0x3fe62e4200077882 */ /* 0x000fc80000000000 */
[----:B------:R-:W-:Y:S02]  /*0920*/  DFMA R24, R14, R16, R24 ;  /* 0x000000100e18722b */ /* 0x000fe40000000018 */
[----:B------:R-:W-:-:S06]  /*0930*/  DADD R16, R12, R18 ;  /* 0x000000000c107229 */ /* 0x000fcc0000000012 */
[----:B------:R-:W-:Y:S02]  /*0940*/  DFMA R22, R10, R22, R24 ;  /* 0x000000160a16722b */ /* 0x000fe40000000018 */
[----:B------:R-:W-:Y:S02]  /*0950*/  DADD R24, R12, -R16 ;  /* 0x000000000c187229 */ /* 0x000fe40000000810 */
[----:B------:R-:W-:-:S06]  /*0960*/  DMUL R12, R16, R20 ;  /* 0x00000014100c7228 */ /* 0x000fcc0000000000 */
[----:B------:R-:W-:Y:S02]  /*0970*/  DADD R24, R18, R24 ;  /* 0x0000000012187229 */ /* 0x000fe40000000018 */
[----:B------:R-:W-:-:S08]  /*0980*/  DFMA R18, R16, R20, -R12 ;  /* 0x000000141012722b */ /* 0x000fd0000000080c */
[----:B------:R-:W-:-:S08]  /*0990*/  DFMA R18, R16, R22, R18 ;  /* 0x000000161012722b */ /* 0x000fd00000000012 */
[----:B------:R-:W-:-:S08]  /*09a0*/  DFMA R24, R24, R20, R18 ;  /* 0x000000141818722b */ /* 0x000fd00000000012 */
[----:B------:R-:W-:-:S08]  /*09b0*/  DADD R18, R12, R24 ;  /* 0x000000000c127229 */ /* 0x000fd00000000018 */
[--C-:B------:R-:W-:Y:S02]  /*09c0*/  DADD R16, R10, R18.reuse ;  /* 0x000000000a107229 */ /* 0x100fe40000000012 */
[----:B------:R-:W-:-:S06]  /*09d0*/  DADD R12, R12, -R18 ;  /* 0x000000000c0c7229 */ /* 0x000fcc0000000812 */
[----:B------:R-:W-:Y:S02]  /*09e0*/  DADD R10, R10, -R16 ;  /* 0x000000000a0a7229 */ /* 0x000fe40000000810 */
[----:B------:R-:W-:-:S06]  /*09f0*/  DADD R12, R24, R12 ;  /* 0x00000000180c7229 */ /* 0x000fcc000000000c */
[----:B------:R-:W-:-:S08]  /*0a00*/  DADD R10, R18, R10 ;  /* 0x00000000120a7229 */ /* 0x000fd0000000000a */
[----:B------:R-:W-:-:S08]  /*0a10*/  DADD R10, R12, R10 ;  /* 0x000000000c0a7229 */ /* 0x000fd0000000000a */
[----:B------:R-:W-:-:S08]  /*0a20*/  DADD R14, R14, R10 ;  /* 0x000000000e0e7229 */ /* 0x000fd0000000000a */
[----:B------:R-:W-:-:S08]  /*0a30*/  DADD R10, R16, R14 ;  /* 0x00000000100a7229 */ /* 0x000fd0000000000e */
[--C-:B------:R-:W-:Y:S02]  /*0a40*/  DFMA R2, R8, UR6, R10.reuse ;  /* 0x0000000608027c2b */ /* 0x100fe4000800000a */
[----:B------:R-:W-:-:S06]  /*0a50*/  DADD R16, R16, -R10 ;  /* 0x0000000010107229 */ /* 0x000fcc000000080a */
[----:B------:R-:W-:Y:S02]  /*0a60*/  DFMA R12, R8, -UR6, R2 ;  /* 0x80000006080c7c2b */ /* 0x000fe40008000002 */
[----:B------:R-:W-:-:S06]  /*0a70*/  DADD R16, R14, R16 ;  /* 0x000000000e107229 */ /* 0x000fcc0000000010 */
[----:B------:R-:W-:-:S08]  /*0a80*/  DADD R12, -R10, R12 ;  /* 0x000000000a0c7229 */ /* 0x000fd0000000010c */
[----:B------:R-:W-:-:S08]  /*0a90*/  DADD R12, R16, -R12 ;  /* 0x00000000100c7229 */ /* 0x000fd0000000080c */
[----:B------:R-:W-:-:S08]  /*0aa0*/  DFMA R12, R8, UR8, R12 ;  /* 0x00000008080c7c2b */ /* 0x000fd0000800000c */
[----:B------:R-:W-:-:S08]  /*0ab0*/  DADD R8, R2, R12 ;  /* 0x0000000002087229 */ /* 0x000fd0000000000c */
[----:B------:R-:W-:Y:S02]  /*0ac0*/  DADD R10, R2, -R8 ;  /* 0x00000000020a7229 */ /* 0x000fe40000000808 */
[----:B------:R-:W-:-:S06]  /*0ad0*/  DMUL R2, R8, 2 ;  /* 0x4000000008027828 */ /* 0x000fcc0000000000 */
[----:B------:R-:W-:Y:S02]  /*0ae0*/  DADD R12, R12, R10 ;  /* 0x000000000c0c7229 */ /* 0x000fe4000000000a */
[----:B------:R-:W-:Y:S01]  /*0af0*/  DFMA R8, R8, 2, -R2 ;  /* 0x400000000808782b */ /* 0x000fe20000000802 */
[----:B------:R-:W-:Y:S01]  /*0b00*/  MOV R10, 0x652b82fe ;  /* 0x652b82fe000a7802 */ /* 0x000fe20000000f00 */
[----:B------:R-:W-:-:S06]  /*0b10*/  IMAD.MOV.U32 R11, RZ, RZ, 0x3ff71547 ;  /* 0x3ff71547ff0b7424 */ /* 0x000fcc00078e00ff */
[----:B------:R-:W-:-:S08]  /*0b20*/  DFMA R12, R12, 2, R8 ;  /* 0x400000000c0c782b */ /* 0x000fd00000000008 */
[----:B------:R-:W-:-:S08]  /*0b30*/  DADD R8, R2, R12 ;  /* 0x0000000002087229 */ /* 0x000fd0000000000c */
[----:B------:R-:W-:Y:S02]  /*0b40*/  DFMA R10, R8, R10, 6.75539944105574400000e+15 ;  /* 0x43380000080a742b */ /* 0x000fe4000000000a */
[----:B------:R-:W-:Y:S01]  /*0b50*/  FSETP.GEU.AND P0, PT, |R9|, 4.1917929649353027344, PT ;  /* 0x4086232b0900780b */ /* 0x000fe20003f0e200 */
[----:B------:R-:W-:-:S05]  /*0b60*/  DADD R2, R2, -R8 ;  /* 0x0000000002027229 */ /* 0x000fca0000000808 */
[----:B------:R-:W-:-:S03]  /*0b70*/  DADD R14, R10, -6.75539944105574400000e+15 ;  /* 0xc33800000a0e7429 */ /* 0x000fc60000000000 */
[----:B------:R-:W-:-:S05]  /*0b80*/  DADD R12, R12, R2 ;  /* 0x000000000c0c7229 */ /* 0x000fca0000000002 */
[----:B------:R-:W-:Y:S01]  /*0b90*/  DFMA R16, R14, -UR6, R8 ;  /* 0x800000060e107c2b */ /* 0x000fe20008000008 */
[----:B------:R-:W-:Y:S01]  /*0ba0*/  UMOV UR6, 0x3b39803f ;  /* 0x3b39803f00067882 */ /* 0x000fe20000000000 */
[----:B------:R-:W-:-:S06]  /*0bb0*/  UMOV UR7, 0x3c7abc9e ;  /* 0x3c7abc9e00077882 */ /* 0x000fcc0000000000 */
[----:B------:R-:W-:Y:S01]  /*0bc0*/  DFMA R14, R14, -UR6, R16 ;  /* 0x800000060e0e7c2b */ /* 0x000fe20008000010 */
[----:B------:R-:W-:Y:S01]  /*0bd0*/  UMOV UR6, 0x69ce2bdf ;  /* 0x69ce2bdf00067882 */ /* 0x000fe20000000000 */
[----:B------:R-:W-:Y:S01]  /*0be0*/  IMAD.MOV.U32 R16, RZ, RZ, -0x35dec16 ;  /* 0xfca213eaff107424 */ /* 0x000fe200078e00ff */
[----:B------:R-:W-:Y:S01]  /*0bf0*/  UMOV UR7, 0x3e5ade15 ;  /* 0x3e5ade1500077882 */ /* 0x000fe20000000000 */
[----:B------:R-:W-:-:S06]  /*0c00*/  IMAD.MOV.U32 R17, RZ, RZ, 0x3e928af3 ;  /* 0x3e928af3ff117424 */ /* 0x000fcc00078e00ff */
        /* <DEDUP_REMOVED lines=24> */
[----:B------:R-:W-:-:S08]  /*0d90*/  DFMA R16, R14, R16, UR6 ;  /* 0x000000060e107e2b */ /* 0x000fd00008000010 */
[----:B------:R-:W-:-:S08]  /*0da0*/  DFMA R16, R14, R16, 1 ;  /* 0x3ff000000e10742b */ /* 0x000fd00000000010 */
[----:B------:R-:W-:-:S10]  /*0db0*/  DFMA R14, R14, R16, 1 ;  /* 0x3ff000000e0e742b */ /* 0x000fd40000000010 */
[----:B------:R-:W-:Y:S02]  /*0dc0*/  IMAD R3, R10, 0x100000, R15 ;  /* 0x001000000a037824 */ /* 0x000fe400078e020f */
[----:B------:R-:W-:Y:S01]  /*0dd0*/  IMAD.MOV.U32 R2, RZ, RZ, R14 ;  /* 0x000000ffff027224 */ /* 0x000fe200078e000e */
[----:B------:R-:W-:Y:S06]  /*0de0*/  @!P0 BRA `(.L_x_7) ;  /* 0x0000000000308947 */ /* 0x000fec0003800000 */
[----:B------:R-:W-:Y:S01]  /*0df0*/  FSETP.GEU.AND P1, PT, |R9|, 4.2275390625, PT ;  /* 0x408748000900780b */ /* 0x000fe20003f2e200 */
[C---:B------:R-:W-:Y:S02]  /*0e00*/  DADD R16, R8.reuse, +INF ;  /* 0x7ff0000008107429 */ /* 0x040fe40000000000 */
[----:B------:R-:W-:-:S08]  /*0e10*/  DSETP.GEU.AND P0, PT, R8, RZ, PT ;  /* 0x000000ff0800722a */ /* 0x000fd00003f0e000 */
[----:B------:R-:W-:Y:S02]  /*0e20*/  FSEL R3, R17, RZ, P0 ;  /* 0x000000ff11037208 */ /* 0x000fe40000000000 */
[----:B------:R-:W-:-:S04]  /*0e30*/  @!P1 LEA.HI R2, R10, R10, RZ, 0x1 ;  /* 0x0000000a0a029211 */ /* 0x000fc800078f08ff */
[----:B------:R-:W-:Y:S02]  /*0e40*/  @!P1 SHF.R.S32.HI R9, RZ, 0x1, R2 ;  /* 0x00000001ff099819 */ /* 0x000fe40000011402 */
[----:B------:R-:W-:Y:S02]  /*0e50*/  FSEL R2, R16, RZ, P0 ;  /* 0x000000ff10027208 */ /* 0x000fe40000000000 */
[----:B------:R-:W-:Y:S01]  /*0e60*/  @!P1 IADD3 R8, PT, PT, R10, -R9, RZ ;  /* 0x800000090a089210 */ /* 0x000fe20007ffe0ff */
[----:B------:R-:W-:-:S03]  /*0e70*/  @!P1 IMAD R15, R9, 0x100000, R15 ;  /* 0x00100000090f9824 */ /* 0x000fc600078e020f */
[----:B------:R-:W-:Y:S01]  /*0e80*/  @!P1 LEA R9, R8, 0x3ff00000, 0x14 ;  /* 0x3ff0000008099811 */ /* 0x000fe200078ea0ff */
[----:B------:R-:W-:-:S06]  /*0e90*/  @!P1 IMAD.MOV.U32 R8, RZ, RZ, RZ ;  /* 0x000000ffff089224 */ /* 0x000fcc00078e00ff */
[----:B------:R-:W-:-:S11]  /*0ea0*/  @!P1 DMUL R2, R14, R8 ;  /* 0x000000080e029228 */ /* 0x000fd60000000000 */
.L_x_7:
[----:B------:R-:W-:Y:S01]  /*0eb0*/  DFMA R12, R12, R2, R2 ;  /* 0x000000020c0c722b */ /* 0x000fe20000000002 */
[----:B------:R-:W-:Y:S01]  /*0ec0*/  IMAD.MOV.U32 R8, RZ, RZ, R0 ;  /* 0x000000ffff087224 */ /* 0x000fe200078e0000 */
[----:B------:R-:W-:Y:S01]  /*0ed0*/  DSETP.NEU.AND P0, PT, |R2|, +INF , PT ;  /* 0x7ff000000200742a */ /* 0x000fe20003f0d200 */
[----:B------:R-:W-:-:S07]  /*0ee0*/  IMAD.MOV.U32 R9, RZ, RZ, 0x0 ;  /* 0x00000000ff097424 */ /* 0x000fce00078e00ff */
[----:B------:R-:W-:Y:S02]  /*0ef0*/  FSEL R2, R2, R12, !P0 ;  /* 0x0000000c02027208 */ /* 0x000fe40004000000 */
[----:B------:R-:W-:Y:S01]  /*0f00*/  FSEL R3, R3, R13, !P0 ;  /* 0x0000000d03037208 */ /* 0x000fe20004000000 */
[----:B------:R-:W-:Y:S06]  /*0f10*/  RET.REL.NODEC R8 `(_Z22calculate_min_distanceP5PointP8Centroidi) ;  /* 0xfffffff008387950 */ /* 0x000fec0003c3ffff */
.L_x_8:
        /* <DEDUP_REMOVED lines=14> */
.L_x_9:


//--------------------- .nv.shared.reserved.0     --------------------------
	.section	.nv.shared.reserved.0,"aw",@nobits
	.weak		__nv_reservedSMEM_offset_0_alias
	.size		__nv_reservedSMEM_offset_0_alias, 0, 64
	.other		__nv_reservedSMEM_offset_0_alias,@"STO_CUDA_RESERVED_SHARED STV_DEFAULT"
__nv_reservedSMEM_offset_0_alias:
	.zero		0
	.zero		64


//--------------------- .nv.constant0._Z20compute_cluster_sumsP5PointP8CentroidPdS3_ --------------------------
	.section	.nv.constant0._Z20compute_cluster_sumsP5PointP8CentroidPdS3_,"a",@progbits
	.sectionflags	@""
	.align	4
.nv.constant0._Z20compute_cluster_sumsP5PointP8CentroidPdS3_:
	.zero		928


//--------------------- .nv.constant0._Z22calculate_min_distanceP5PointP8Centroidi --------------------------
	.section	.nv.constant0._Z22calculate_min_distanceP5PointP8Centroidi,"a",@progbits
	.sectionflags	@""
	.align	4
.nv.constant0._Z22calculate_min_distanceP5PointP8Centroidi:
	.zero		916


//--------------------- SYMBOLS --------------------------

	.type		.nv.reservedSmem.offset0,@object
	.size		.nv.reservedSmem.offset0,0x4
